//
// Generated by NVIDIA NVVM Compiler
//
// Compiler Build ID: CL-36424714
// Cuda compilation tools, release 13.0, V13.0.88
// Based on NVVM 20.0.0
//

.version 9.0
.target sm_100
.address_size 64

	// .globl	default_function_kernel

.visible .entry default_function_kernel(
	.param .u64 .ptr .align 1 default_function_kernel_param_0,
	.param .u64 .ptr .align 1 default_function_kernel_param_1
)
{
	.reg .pred 	%p<3>;
	.reg .b32 	%r<9>;
	.reg .b32 	%f<138>;
	.reg .b64 	%rd<11>;

	ld.param.u64 	%rd6, [default_function_kernel_param_0];
	ld.param.u64 	%rd5, [default_function_kernel_param_1];
	cvta.to.global.u64 	%rd7, %rd6;
	add.s64 	%rd1, %rd7, 132;
	mov.b32 	%r7, 0;
	mov.f32 	%f137, 0f00000000;
$L__BB0_1:
	mul.wide.u32 	%rd8, %r7, 3696;
	add.s64 	%rd10, %rd1, %rd8;
	mov.b32 	%r8, 0;
$L__BB0_2:
	ld.global.nc.f32 	%f5, [%rd10+-132];
	add.f32 	%f6, %f137, %f5;
	ld.global.nc.f32 	%f7, [%rd10+-128];
	add.f32 	%f8, %f6, %f7;
	ld.global.nc.f32 	%f9, [%rd10+-124];
	add.f32 	%f10, %f8, %f9;
	ld.global.nc.f32 	%f11, [%rd10+-120];
	add.f32 	%f12, %f10, %f11;
	ld.global.nc.f32 	%f13, [%rd10+-116];
	add.f32 	%f14, %f12, %f13;
	ld.global.nc.f32 	%f15, [%rd10+-112];
	add.f32 	%f16, %f14, %f15;
	ld.global.nc.f32 	%f17, [%rd10+-108];
	add.f32 	%f18, %f16, %f17;
	ld.global.nc.f32 	%f19, [%rd10+-104];
	add.f32 	%f20, %f18, %f19;
	ld.global.nc.f32 	%f21, [%rd10+-100];
	add.f32 	%f22, %f20, %f21;
	ld.global.nc.f32 	%f23, [%rd10+-96];
	add.f32 	%f24, %f22, %f23;
	ld.global.nc.f32 	%f25, [%rd10+-92];
	add.f32 	%f26, %f24, %f25;
	ld.global.nc.f32 	%f27, [%rd10+-88];
	add.f32 	%f28, %f26, %f27;
	ld.global.nc.f32 	%f29, [%rd10+-84];
	add.f32 	%f30, %f28, %f29;
	ld.global.nc.f32 	%f31, [%rd10+-80];
	add.f32 	%f32, %f30, %f31;
	ld.global.nc.f32 	%f33, [%rd10+-76];
	add.f32 	%f34, %f32, %f33;
	ld.global.nc.f32 	%f35, [%rd10+-72];
	add.f32 	%f36, %f34, %f35;
	ld.global.nc.f32 	%f37, [%rd10+-68];
	add.f32 	%f38, %f36, %f37;
	ld.global.nc.f32 	%f39, [%rd10+-64];
	add.f32 	%f40, %f38, %f39;
	ld.global.nc.f32 	%f41, [%rd10+-60];
	add.f32 	%f42, %f40, %f41;
	ld.global.nc.f32 	%f43, [%rd10+-56];
	add.f32 	%f44, %f42, %f43;
	ld.global.nc.f32 	%f45, [%rd10+-52];
	add.f32 	%f46, %f44, %f45;
	ld.global.nc.f32 	%f47, [%rd10+-48];
	add.f32 	%f48, %f46, %f47;
	ld.global.nc.f32 	%f49, [%rd10+-44];
	add.f32 	%f50, %f48, %f49;
	ld.global.nc.f32 	%f51, [%rd10+-40];
	add.f32 	%f52, %f50, %f51;
	ld.global.nc.f32 	%f53, [%rd10+-36];
	add.f32 	%f54, %f52, %f53;
	ld.global.nc.f32 	%f55, [%rd10+-32];
	add.f32 	%f56, %f54, %f55;
	ld.global.nc.f32 	%f57, [%rd10+-28];
	add.f32 	%f58, %f56, %f57;
	ld.global.nc.f32 	%f59, [%rd10+-24];
	add.f32 	%f60, %f58, %f59;
	ld.global.nc.f32 	%f61, [%rd10+-20];
	add.f32 	%f62, %f60, %f61;
	ld.global.nc.f32 	%f63, [%rd10+-16];
	add.f32 	%f64, %f62, %f63;
	ld.global.nc.f32 	%f65, [%rd10+-12];
	add.f32 	%f66, %f64, %f65;
	ld.global.nc.f32 	%f67, [%rd10+-8];
	add.f32 	%f68, %f66, %f67;
	ld.global.nc.f32 	%f69, [%rd10+-4];
	add.f32 	%f70, %f68, %f69;
	ld.global.nc.f32 	%f71, [%rd10];
	add.f32 	%f72, %f70, %f71;
	ld.global.nc.f32 	%f73, [%rd10+4];
	add.f32 	%f74, %f72, %f73;
	ld.global.nc.f32 	%f75, [%rd10+8];
	add.f32 	%f76, %f74, %f75;
	ld.global.nc.f32 	%f77, [%rd10+12];
	add.f32 	%f78, %f76, %f77;
	ld.global.nc.f32 	%f79, [%rd10+16];
	add.f32 	%f80, %f78, %f79;
	ld.global.nc.f32 	%f81, [%rd10+20];
	add.f32 	%f82, %f80, %f81;
	ld.global.nc.f32 	%f83, [%rd10+24];
	add.f32 	%f84, %f82, %f83;
	ld.global.nc.f32 	%f85, [%rd10+28];
	add.f32 	%f86, %f84, %f85;
	ld.global.nc.f32 	%f87, [%rd10+32];
	add.f32 	%f88, %f86, %f87;
	ld.global.nc.f32 	%f89, [%rd10+36];
	add.f32 	%f90, %f88, %f89;
	ld.global.nc.f32 	%f91, [%rd10+40];
	add.f32 	%f92, %f90, %f91;
	ld.global.nc.f32 	%f93, [%rd10+44];
	add.f32 	%f94, %f92, %f93;
	ld.global.nc.f32 	%f95, [%rd10+48];
	add.f32 	%f96, %f94, %f95;
	ld.global.nc.f32 	%f97, [%rd10+52];
	add.f32 	%f98, %f96, %f97;
	ld.global.nc.f32 	%f99, [%rd10+56];
	add.f32 	%f100, %f98, %f99;
	ld.global.nc.f32 	%f101, [%rd10+60];
	add.f32 	%f102, %f100, %f101;
	ld.global.nc.f32 	%f103, [%rd10+64];
	add.f32 	%f104, %f102, %f103;
	ld.global.nc.f32 	%f105, [%rd10+68];
	add.f32 	%f106, %f104, %f105;
	ld.global.nc.f32 	%f107, [%rd10+72];
	add.f32 	%f108, %f106, %f107;
	ld.global.nc.f32 	%f109, [%rd10+76];
	add.f32 	%f110, %f108, %f109;
	ld.global.nc.f32 	%f111, [%rd10+80];
	add.f32 	%f112, %f110, %f111;
	ld.global.nc.f32 	%f113, [%rd10+84];
	add.f32 	%f114, %f112, %f113;
	ld.global.nc.f32 	%f115, [%rd10+88];
	add.f32 	%f116, %f114, %f115;
	ld.global.nc.f32 	%f117, [%rd10+92];
	add.f32 	%f118, %f116, %f117;
	ld.global.nc.f32 	%f119, [%rd10+96];
	add.f32 	%f120, %f118, %f119;
	ld.global.nc.f32 	%f121, [%rd10+100];
	add.f32 	%f122, %f120, %f121;
	ld.global.nc.f32 	%f123, [%rd10+104];
	add.f32 	%f124, %f122, %f123;
	ld.global.nc.f32 	%f125, [%rd10+108];
	add.f32 	%f126, %f124, %f125;
	ld.global.nc.f32 	%f127, [%rd10+112];
	add.f32 	%f128, %f126, %f127;
	ld.global.nc.f32 	%f129, [%rd10+116];
	add.f32 	%f130, %f128, %f129;
	ld.global.nc.f32 	%f131, [%rd10+120];
	add.f32 	%f132, %f130, %f131;
	ld.global.nc.f32 	%f133, [%rd10+124];
	add.f32 	%f134, %f132, %f133;
	ld.global.nc.f32 	%f135, [%rd10+128];
	add.f32 	%f137, %f134, %f135;
	add.s32 	%r8, %r8, 1;
	add.s64 	%rd10, %rd10, 264;
	setp.ne.s32 	%p1, %r8, 14;
	@%p1 bra 	$L__BB0_2;
	add.s32 	%r7, %r7, 1;
	setp.ne.s32 	%p2, %r7, 17;
	@%p2 bra 	$L__BB0_1;
	cvta.to.global.u64 	%rd9, %rd5;
	st.global.f32 	[%rd9], %f137;
	ret;

}


// ===== COMPILED SASS (sm_100) =====

	.target	sm_100

	.elftype	@"ET_EXEC"


//--------------------- .note.nv.tkinfo           --------------------------
	.section	.note.nv.tkinfo,"",@"SHT_NOTE"
	.sectionflags	@"SHF_NOTE_NV_TKINFO"
	.tkinfo
        /*0018*/ 	.word	0x00000002
        /*0030*/ 	.string	""
        /*0030*/ 	.string	"ptxas"
        /*0030*/ 	.string	"Cuda compilation tools, release 13.0, V13.0.88"
        /*0030*/ 	.string	"Build cuda_13.0.r13.0/compiler.36424714_0"
        /*0030*/ 	.string	"-arch sm_100 -m 64 "



//--------------------- .note.nv.cuinfo           --------------------------
	.section	.note.nv.cuinfo,"",@"SHT_NOTE"
	.sectionflags	@"SHF_NOTE_NV_CUINFO"
        /*0018*/ 	.short	0x0002
        /*001a*/ 	.short	0x0064
        /*001c*/ 	.short	0x0082
	.zero		2


//--------------------- .nv.info                  --------------------------
	.section	.nv.info,"",@"SHT_CUDA_INFO"
	.align	4


	//----- nvinfo : EIATTR_REGCOUNT
	.align		4
        /*0000*/ 	.byte	0x04, 0x2f
        /*0002*/ 	.short	(.L_1 - .L_0)
	.align		4
.L_0:
        /*0004*/ 	.word	index@(default_function_kernel)
        /*0008*/ 	.word	0x0000001e


	//----- nvinfo : EIATTR_FRAME_SIZE
	.align		4
.L_1:
        /*000c*/ 	.byte	0x04, 0x11
        /*000e*/ 	.short	(.L_3 - .L_2)
	.align		4
.L_2:
        /*0010*/ 	.word	index@(default_function_kernel)
        /*0014*/ 	.word	0x00000000


	//----- nvinfo : EIATTR_MIN_STACK_SIZE
	.align		4
.L_3:
        /*0018*/ 	.byte	0x04, 0x12
        /*001a*/ 	.short	(.L_5 - .L_4)
	.align		4
.L_4:
        /*001c*/ 	.word	index@(default_function_kernel)
        /*0020*/ 	.word	0x00000000
.L_5:


//--------------------- .nv.compat                --------------------------
	.section	.nv.compat,"",@"SHT_CUDA_COMPAT_INFO"
	.align	4
        /*0000*/ 	.byte	0x02, 0x09, 0x00, 0x00, 0x02, 0x02, 0x01, 0x00, 0x02, 0x05, 0x05, 0x00, 0x03, 0x07, 0x01, 0x01
        /*0010*/ 	.byte	0x02, 0x03, 0x00, 0x00, 0x02, 0x06, 0x01, 0x00, 0x04, 0x0b, 0x08, 0x00, 0x09, 0x00, 0x00, 0x00
        /*0020*/ 	.byte	0x00, 0x00, 0x00, 0x00


//--------------------- .nv.info.default_function_kernel --------------------------
	.section	.nv.info.default_function_kernel,"",@"SHT_CUDA_INFO"
	.sectionflags	@""
	.align	4


	//----- nvinfo : EIATTR_CUDA_API_VERSION
	.align		4
        /*0000*/ 	.byte	0x04, 0x37
        /*0002*/ 	.short	(.L_7 - .L_6)
.L_6:
        /*0004*/ 	.word	0x00000082


	//----- nvinfo : EIATTR_KPARAM_INFO
	.align		4
.L_7:
        /*0008*/ 	.byte	0x04, 0x17
        /*000a*/ 	.short	(.L_9 - .L_8)
.L_8:
        /*000c*/ 	.word	0x00000000
        /*0010*/ 	.short	0x0001
        /*0012*/ 	.short	0x0008
        /*0014*/ 	.byte	0x00, 0xf5, 0x21, 0x00


	//----- nvinfo : EIATTR_KPARAM_INFO
	.align		4
.L_9:
        /*0018*/ 	.byte	0x04, 0x17
        /*001a*/ 	.short	(.L_11 - .L_10)
.L_10:
        /*001c*/ 	.word	0x00000000
        /*0020*/ 	.short	0x0000
        /*0022*/ 	.short	0x0000
        /*0024*/ 	.byte	0x00, 0xf5, 0x21, 0x00


	//----- nvinfo : EIATTR_SPARSE_MMA_MASK
	.align		4
.L_11:
        /*0028*/ 	.byte	0x03, 0x50
        /*002a*/ 	.short	0x0000


	//----- nvinfo : EIATTR_MAXREG_COUNT
	.align		4
        /*002c*/ 	.byte	0x03, 0x1b
        /*002e*/ 	.short	0x00ff


	//----- nvinfo : EIATTR_MERCURY_ISA_VERSION
	.align		4
        /*0030*/ 	.byte	0x03, 0x5f
        /*0032*/ 	.short	0x0101


	//----- nvinfo : EIATTR_VRC_CTA_INIT_COUNT
	.align		4
        /*0034*/ 	.byte	0x02, 0x4a
	.zero		1
	.zero		1


	//----- nvinfo : EIATTR_EXIT_INSTR_OFFSETS
	.align		4
        /*0038*/ 	.byte	0x04, 0x1c
        /*003a*/ 	.short	(.L_13 - .L_12)


	//   ....[0]....
.L_12:
        /*003c*/ 	.word	0x000009c0


	//----- nvinfo : EIATTR_CBANK_PARAM_SIZE
	.align		4
.L_13:
        /*0040*/ 	.byte	0x03, 0x19
        /*0042*/ 	.short	0x0010


	//----- nvinfo : EIATTR_PARAM_CBANK
	.align		4
        /*0044*/ 	.byte	0x04, 0x0a
        /*0046*/ 	.short	(.L_15 - .L_14)
	.align		4
.L_14:
        /*0048*/ 	.word	index@(.nv.constant0.default_function_kernel)
        /*004c*/ 	.short	0x0380
        /*004e*/ 	.short	0x0010


	//----- nvinfo : EIATTR_SW_WAR
	.align		4
.L_15:
        /*0050*/ 	.byte	0x04, 0x36
        /*0052*/ 	.short	(.L_17 - .L_16)
.L_16:
        /*0054*/ 	.word	0x00000008
.L_17:


//--------------------- .nv.callgraph             --------------------------
	.section	.nv.callgraph,"",@"SHT_CUDA_CALLGRAPH"
	.align	4
	.sectionentsize	8
	.align		4
        /*0000*/ 	.word	0x00000000
	.align		4
        /*0004*/ 	.word	0xffffffff
	.align		4
        /*0008*/ 	.word	0x00000000
	.align		4
        /*000c*/ 	.word	0xfffffffe
	.align		4
        /*0010*/ 	.word	0x00000000
	.align		4
        /*0014*/ 	.word	0xfffffffd
	.align		4
        /*0018*/ 	.word	0x00000000
	.align		4
        /*001c*/ 	.word	0xfffffffc


//--------------------- .text.default_function_kernel --------------------------
	.section	.text.default_function_kernel,"ax",@progbits
	.align	128
        .global         default_function_kernel
        .type           default_function_kernel,@function
        .size           default_function_kernel,(.L_x_3 - default_function_kernel)
        .other          default_function_kernel,@"STO_CUDA_ENTRY STV_DEFAULT"
default_function_kernel:
.text.default_function_kernel:
[----:B------:R-:W-:Y:S01]  /*0000*/  LDC R1, c[0x0][0x37c] ;  /* 0x0000df00ff017b82 */ /* 0x000fe20000000800 */
[----:B------:R-:W0:Y:S01]  /*0010*/  LDCU.64 UR6, c[0x0][0x380] ;  /* 0x00007000ff0677ac */ /* 0x000e220008000a00 */
[----:B------:R-:W-:Y:S01]  /*0020*/  HFMA2 R0, -RZ, RZ, 0, 0 ;  /* 0x00000000ff007431 */ /* 0x000fe200000001ff */
[----:B------:R-:W1:Y:S01]  /*0030*/  LDCU.64 UR10, c[0x0][0x358] ;  /* 0x00006b00ff0a77ac */ /* 0x000e620008000a00 */
[----:B------:R-:W-:Y:S01]  /*0040*/  UMOV UR4, URZ ;  /* 0x000000ff00047c82 */ /* 0x000fe20008000000 */
[----:B0-----:R-:W-:-:S04]  /*0050*/  UIADD3 UR6, UP0, UPT, UR6, 0x84, URZ ;  /* 0x0000008406067890 */ /* 0x001fc8000ff1e0ff */
[----:B-1----:R-:W-:-:S12]  /*0060*/  UIADD3.X UR7, UPT, UPT, URZ, UR7, URZ, UP0, !UPT ;  /* 0x00000007ff077290 */ /* 0x002fd800087fe4ff */
.L_x_1:
[----:B------:R-:W-:Y:S02]  /*0070*/  UIMAD.WIDE.U32 UR8, UR4, 0xe70, UR6 ;  /* 0x00000e70040878a5 */ /* 0x000fe4000f8e0006 */
[----:B------:R-:W-:Y:S01]  /*0080*/  UIADD3 UR4, UPT, UPT, UR4, 0x1, URZ ;  /* 0x0000000104047890 */ /* 0x000fe2000fffe0ff */
[----:B------:R-:W-:-:S03]  /*0090*/  UMOV UR5, URZ ;  /* 0x000000ff00057c82 */ /* 0x000fc60008000000 */
[----:B------:R-:W-:Y:S01]  /*00a0*/  MOV R5, UR9 ;  /* 0x0000000900057c02 */ /* 0x000fe20008000f00 */
[----:B------:R-:W-:Y:S01]  /*00b0*/  UISETP.NE.AND UP1, UPT, UR4, 0x11, UPT ;  /* 0x000000110400788c */ /* 0x000fe2000bf25270 */
[----:B------:R-:W-:Y:S02]  /*00c0*/  MOV R3, UR9 ;  /* 0x0000000900037c02 */ /* 0x000fe40008000f00 */
[----:B------:R-:W-:Y:S02]  /*00d0*/  MOV R2, UR8 ;  /* 0x0000000800027c02 */ /* 0x000fe40008000f00 */
[----:B------:R-:W-:Y:S02]  /*00e0*/  MOV R4, UR8 ;  /* 0x0000000800047c02 */ /* 0x000fe40008000f00 */
[----:B------:R-:W-:-:S07]  /*00f0*/  MOV R3, R5 ;  /* 0x0000000500037202 */ /* 0x000fce0000000f00 */
.L_x_0:
[----:B------:R-:W2:Y:S04]  /*0100*/  LDG.E.CONSTANT R27, desc[UR10][R2.64+-0x84] ;  /* 0xffff7c0a021b7981 */ /* 0x000ea8000c1e9900 */
[----:B------:R-:W3:Y:S04]  /*0110*/  LDG.E.CONSTANT R4, desc[UR10][R2.64+-0x80] ;  /* 0xffff800a02047981 */ /* 0x000ee8000c1e9900 */
[----:B------:R-:W4:Y:S04]  /*0120*/  LDG.E.CONSTANT R5, desc[UR10][R2.64+-0x7c] ;  /* 0xffff840a02057981 */ /* 0x000f28000c1e9900 */
[----:B------:R-:W5:Y:S04]  /*0130*/  LDG.E.CONSTANT R6, desc[UR10][R2.64+-0x78] ;  /* 0xffff880a02067981 */ /* 0x000f68000c1e9900 */
        /* <DEDUP_REMOVED lines=18> */
[----:B------:R-:W5:Y:S01]  /*0260*/  LDG.E.CONSTANT R21, desc[UR10][R2.64+-0x2c] ;  /* 0xffffd40a02157981 */ /* 0x000f62000c1e9900 */
[----:B--2---:R-:W-:-:S03]  /*0270*/  FADD R27, R27, R0 ;  /* 0x000000001b1b7221 */ /* 0x004fc60000000000 */
[----:B------:R-:W2:Y:S01]  /*0280*/  LDG.E.CONSTANT R0, desc[UR10][R2.64+-0x28] ;  /* 0xffffd80a02007981 */ /* 0x000ea2000c1e9900 */
[----:B---3--:R-:W-:-:S03]  /*0290*/  FADD R26, R27, R4 ;  /* 0x000000041b1a7221 */ /* 0x008fc60000000000 */
[----:B------:R-:W3:Y:S01]  /*02a0*/  LDG.E.CONSTANT R4, desc[UR10][R2.64+-0x24] ;  /* 0xffffdc0a02047981 */ /* 0x000ee2000c1e9900 */
[----:B----4-:R-:W-:-:S03]  /*02b0*/  FADD R27, R26, R5 ;  /* 0x000000051a1b7221 */ /* 0x010fc60000000000 */
[----:B------:R-:W4:Y:S01]  /*02c0*/  LDG.E.CONSTANT R5, desc[UR10][R2.64+-0x20] ;  /* 0xffffe00a02057981 */ /* 0x000f22000c1e9900 */
[----:B-----5:R-:W-:-:S03]  /*02d0*/  FADD R26, R27, R6 ;  /* 0x000000061b1a7221 */ /* 0x020fc60000000000 */
[----:B------:R-:W5:Y:S01]  /*02e0*/  LDG.E.CONSTANT R6, desc[UR10][R2.64+-0x1c] ;  /* 0xffffe40a02067981 */ /* 0x000f62000c1e9900 */
[----:B------:R-:W-:-:S03]  /*02f0*/  FADD R27, R26, R7 ;  /* 0x000000071a1b7221 */ /* 0x000fc60000000000 */
        /* <DEDUP_REMOVED lines=76> */
[----:B------:R0:W5:Y:S01]  /*07c0*/  LDG.E.CONSTANT R24, desc[UR10][R2.64+0x80] ;  /* 0x0000800a02187981 */ /* 0x000162000c1e9900 */
[----:B------:R-:W-:Y:S01]  /*07d0*/  UIADD3 UR5, UPT, UPT, UR5, 0x1, URZ ;  /* 0x0000000105057890 */ /* 0x000fe2000fffe0ff */
[----:B------:R-:W-:-:S03]  /*07e0*/  FADD R25, R26, R25 ;  /* 0x000000191a197221 */ /* 0x000fc60000000000 */
[----:B------:R-:W-:Y:S01]  /*07f0*/  UISETP.NE.AND UP0, UPT, UR5, 0xe, UPT ;  /* 0x0000000e0500788c */ /* 0x000fe2000bf05270 */
[----:B------:R-:W-:-:S04]  /*0800*/  FADD R22, R25, R22 ;  /* 0x0000001619167221 */ /* 0x000fc80000000000 */
[----:B------:R-:W-:Y:S01]  /*0810*/  FADD R21, R22, R21 ;  /* 0x0000001516157221 */ /* 0x000fe20000000000 */
[----:B0-----:R-:W-:-:S04]  /*0820*/  IADD3 R2, P0, PT, R2, 0x108, RZ ;  /* 0x0000010802027810 */ /* 0x001fc80007f1e0ff */
[----:B------:R-:W-:Y:S01]  /*0830*/  IADD3.X R3, PT, PT, RZ, R3, RZ, P0, !PT ;  /* 0x00000003ff037210 */ /* 0x000fe200007fe4ff */
[----:B--2---:R-:W-:-:S04]  /*0840*/  FADD R21, R21, R0 ;  /* 0x0000000015157221 */ /* 0x004fc80000000000 */
[----:B---3--:R-:W-:-:S04]  /*0850*/  FADD R4, R21, R4 ;  /* 0x0000000415047221 */ /* 0x008fc80000000000 */
[----:B----4-:R-:W-:-:S04]  /*0860*/  FADD R5, R4, R5 ;  /* 0x0000000504057221 */ /* 0x010fc80000000000 */
[----:B-----5:R-:W-:-:S04]  /*0870*/  FADD R6, R5, R6 ;  /* 0x0000000605067221 */ /* 0x020fc80000000000 */
[----:B------:R-:W-:-:S04]  /*0880*/  FADD R7, R6, R7 ;  /* 0x0000000706077221 */ /* 0x000fc80000000000 */
        /* <DEDUP_REMOVED lines=14> */
[----:B------:R-:W-:Y:S01]  /*0970*/  FADD R0, R23, R24 ;  /* 0x0000001817007221 */ /* 0x000fe20000000000 */
[----:B------:R-:W-:Y:S06]  /*0980*/  BRA.U UP0, `(.L_x_0) ;  /* 0xfffffff500dc7547 */ /* 0x000fec000b83ffff */
[----:B------:R-:W-:Y:S05]  /*0990*/  BRA.U UP1, `(.L_x_1) ;  /* 0xfffffff501b47547 */ /* 0x000fea000b83ffff */
[----:B------:R-:W0:Y:S02]  /*09a0*/  LDC.64 R2, c[0x0][0x388] ;  /* 0x0000e200ff027b82 */ /* 0x000e240000000a00 */
[----:B0-----:R-:W-:Y:S01]  /*09b0*/  STG.E desc[UR10][R2.64], R0 ;  /* 0x0000000002007986 */ /* 0x001fe2000c10190a */
[----:B------:R-:W-:Y:S05]  /*09c0*/  EXIT ;  /* 0x000000000000794d */ /* 0x000fea0003800000 */
.L_x_2:
[----:B------:R-:W-:-:S00]  /*09d0*/  BRA `(.L_x_2) ;  /* 0xfffffffc00fc7947 */ /* 0x000fc0000383ffff */
[----:B------:R-:W-:-:S00]  /*09e0*/  NOP ;  /* 0x0000000000007918 */ /* 0x000fc00000000000 */
        /* <DEDUP_REMOVED lines=9> */
.L_x_3:


//--------------------- .nv.shared.reserved.0     --------------------------
	.section	.nv.shared.reserved.0,"aw",@nobits
	.weak		__nv_reservedSMEM_offset_0_alias
	.size		__nv_reservedSMEM_offset_0_alias, 0, 64
	.other		__nv_reservedSMEM_offset_0_alias,@"STO_CUDA_RESERVED_SHARED STV_DEFAULT"
__nv_reservedSMEM_offset_0_alias:
	.zero		0
	.zero		64


//--------------------- .nv.constant0.default_function_kernel --------------------------
	.section	.nv.constant0.default_function_kernel,"a",@progbits
	.sectionflags	@""
	.align	4
.nv.constant0.default_function_kernel:
	.zero		912


//--------------------- SYMBOLS --------------------------

	.type		.nv.reservedSmem.offset0,@object
	.size		.nv.reservedSmem.offset0,0x4
